	.headerflags	@"EF_CUDA_TEXMODE_UNIFIED EF_CUDA_64BIT_ADDRESS EF_CUDA_ACCELERATORS EF_CUDA_SM90 EF_CUDA_VIRTUAL_SM(EF_CUDA_SM90)"
	.elftype	@"ET_EXEC"


//--------------------- .nv.info                  --------------------------
	.section	.nv.info,"",@"SHT_CUDA_INFO"
	.align	4


	//----- nvinfo : EIATTR_REGCOUNT
	.align		4
        /*0000*/ 	.byte	0x04, 0x2f
        /*0002*/ 	.short	(.L_3 - .L_2)
	.align		4
.L_2:
        /*0004*/ 	.word	index@(triton_poi_fused__native_batch_norm_legit_no_training_0)
        /*0008*/ 	.word	0x00000011


	//----- nvinfo : EIATTR_MIN_STACK_SIZE
	.align		4
.L_3:
        /*000c*/ 	.byte	0x04, 0x12
        /*000e*/ 	.short	(.L_5 - .L_4)
	.align		4
.L_4:
        /*0010*/ 	.word	index@(triton_poi_fused__native_batch_norm_legit_no_training_0)
        /*0014*/ 	.word	0x00000000


	//----- nvinfo : EIATTR_FRAME_SIZE
	.align		4
.L_5:
        /*0018*/ 	.byte	0x04, 0x11
        /*001a*/ 	.short	(.L_7 - .L_6)
	.align		4
.L_6:
        /*001c*/ 	.word	index@(triton_poi_fused__native_batch_norm_legit_no_training_0)
        /*0020*/ 	.word	0x00000000


	//----- nvinfo : EIATTR_MIN_STACK_SIZE
	.align		4
.L_7:
        /*0024*/ 	.byte	0x04, 0x12
        /*0026*/ 	.short	(.L_9 - .L_8)
	.align		4
.L_8:
        /*0028*/ 	.word	index@(triton_poi_fused__native_batch_norm_legit_no_training_0)
        /*002c*/ 	.word	0x00000000
.L_9:


//--------------------- .nv.info.triton_poi_fused__native_batch_norm_legit_no_training_0 --------------------------
	.section	.nv.info.triton_poi_fused__native_batch_norm_legit_no_training_0,"",@"SHT_CUDA_INFO"
	.sectionflags	@""
	.align	4


	//----- nvinfo : EIATTR_CUDA_API_VERSION
	.align		4
        /*0000*/ 	.byte	0x04, 0x37
        /*0002*/ 	.short	(.L_11 - .L_10)
.L_10:
        /*0004*/ 	.word	0x0000007c


	//----- nvinfo : EIATTR_KPARAM_INFO
	.align		4
.L_11:
        /*0008*/ 	.byte	0x04, 0x17
        /*000a*/ 	.short	(.L_13 - .L_12)
.L_12:
        /*000c*/ 	.word	0x00000000
        /*0010*/ 	.short	0x0006
        /*0012*/ 	.short	0x0030
        /*0014*/ 	.byte	0x00, 0xf0, 0x11, 0x00


	//----- nvinfo : EIATTR_KPARAM_INFO
	.align		4
.L_13:
        /*0018*/ 	.byte	0x04, 0x17
        /*001a*/ 	.short	(.L_15 - .L_14)
.L_14:
        /*001c*/ 	.word	0x00000000
        /*0020*/ 	.short	0x0005
        /*0022*/ 	.short	0x0028
        /*0024*/ 	.byte	0x00, 0xf4, 0x21, 0x00


	//----- nvinfo : EIATTR_KPARAM_INFO
	.align		4
.L_15:
        /*0028*/ 	.byte	0x04, 0x17
        /*002a*/ 	.short	(.L_17 - .L_16)
.L_16:
        /*002c*/ 	.word	0x00000000
        /*0030*/ 	.short	0x0004
        /*0032*/ 	.short	0x0020
        /*0034*/ 	.byte	0x00, 0xf4, 0x21, 0x00


	//----- nvinfo : EIATTR_KPARAM_INFO
	.align		4
.L_17:
        /*0038*/ 	.byte	0x04, 0x17
        /*003a*/ 	.short	(.L_19 - .L_18)
.L_18:
        /*003c*/ 	.word	0x00000000
        /*0040*/ 	.short	0x0003
        /*0042*/ 	.short	0x0018
        /*0044*/ 	.byte	0x00, 0xf4, 0x21, 0x00


	//----- nvinfo : EIATTR_KPARAM_INFO
	.align		4
.L_19:
        /*0048*/ 	.byte	0x04, 0x17
        /*004a*/ 	.short	(.L_21 - .L_20)
.L_20:
        /*004c*/ 	.word	0x00000000
        /*0050*/ 	.short	0x0002
        /*0052*/ 	.short	0x0010
        /*0054*/ 	.byte	0x00, 0xf4, 0x21, 0x00


	//----- nvinfo : EIATTR_KPARAM_INFO
	.align		4
.L_21:
        /*0058*/ 	.byte	0x04, 0x17
        /*005a*/ 	.short	(.L_23 - .L_22)
.L_22:
        /*005c*/ 	.word	0x00000000
        /*0060*/ 	.short	0x0001
        /*0062*/ 	.short	0x0008
        /*0064*/ 	.byte	0x00, 0xf4, 0x21, 0x00


	//----- nvinfo : EIATTR_KPARAM_INFO
	.align		4
.L_23:
        /*0068*/ 	.byte	0x04, 0x17
        /*006a*/ 	.short	(.L_25 - .L_24)
.L_24:
        /*006c*/ 	.word	0x00000000
        /*0070*/ 	.short	0x0000
        /*0072*/ 	.short	0x0000
        /*0074*/ 	.byte	0x00, 0xf4, 0x21, 0x00


	//----- nvinfo : EIATTR_SPARSE_MMA_MASK
	.align		4
.L_25:
        /*0078*/ 	.byte	0x03, 0x50
        /*007a*/ 	.short	0x0000


	//----- nvinfo : EIATTR_MAXREG_COUNT
	.align		4
        /*007c*/ 	.byte	0x03, 0x1b
        /*007e*/ 	.short	0x00ff


	//----- nvinfo : EIATTR_EXIT_INSTR_OFFSETS
	.align		4
        /*0080*/ 	.byte	0x04, 0x1c
        /*0082*/ 	.short	(.L_27 - .L_26)


	//   ....[0]....
.L_26:
        /*0084*/ 	.word	0x00000310


	//----- nvinfo : EIATTR_REQNTID
	.align		4
.L_27:
        /*0088*/ 	.byte	0x04, 0x10
        /*008a*/ 	.short	(.L_29 - .L_28)
.L_28:
        /*008c*/ 	.word	0x00000080
        /*0090*/ 	.word	0x00000001
        /*0094*/ 	.word	0x00000001


	//----- nvinfo : EIATTR_CBANK_PARAM_SIZE
	.align		4
.L_29:
        /*0098*/ 	.byte	0x03, 0x19
        /*009a*/ 	.short	0x0034


	//----- nvinfo : EIATTR_PARAM_CBANK
	.align		4
        /*009c*/ 	.byte	0x04, 0x0a
        /*009e*/ 	.short	(.L_31 - .L_30)
	.align		4
.L_30:
        /*00a0*/ 	.word	index@(.nv.constant0.triton_poi_fused__native_batch_norm_legit_no_training_0)
        /*00a4*/ 	.short	0x0210
        /*00a6*/ 	.short	0x0034


	//----- nvinfo : EIATTR_SW_WAR
	.align		4
.L_31:
        /*00a8*/ 	.byte	0x04, 0x36
        /*00aa*/ 	.short	(.L_33 - .L_32)
.L_32:
        /*00ac*/ 	.word	0x00000008
.L_33:


//--------------------- .nv.callgraph             --------------------------
	.section	.nv.callgraph,"",@"SHT_CUDA_CALLGRAPH"
	.align	4
	.sectionentsize	8
	.align		4
        /*0000*/ 	.word	0x00000000
	.align		4
        /*0004*/ 	.word	0xffffffff
	.align		4
        /*0008*/ 	.word	0x00000000
	.align		4
        /*000c*/ 	.word	0xfffffffe
	.align		4
        /*0010*/ 	.word	0x00000000
	.align		4
        /*0014*/ 	.word	0xfffffffd
	.align		4
        /*0018*/ 	.word	0x00000000
	.align		4
        /*001c*/ 	.word	0xfffffffc


//--------------------- .nv.constant4             --------------------------
	.section	.nv.constant4,"a",@progbits
	.align	8
	.align		8
.nv.constant4:
        /*0000*/ 	.dword	_$_str
	.align		8
        /*0008*/ 	.dword	_$_str_$_2


//--------------------- .text.triton_poi_fused__native_batch_norm_legit_no_training_0 --------------------------
	.section	.text.triton_poi_fused__native_batch_norm_legit_no_training_0,"ax",@progbits
	.align	128
        .global         triton_poi_fused__native_batch_norm_legit_no_training_0
        .type           triton_poi_fused__native_batch_norm_legit_no_training_0,@function
        .size           triton_poi_fused__native_batch_norm_legit_no_training_0,(.L_x_1 - triton_poi_fused__native_batch_norm_legit_no_training_0)
        .other          triton_poi_fused__native_batch_norm_legit_no_training_0,@"STO_CUDA_ENTRY STV_DEFAULT"
triton_poi_fused__native_batch_norm_legit_no_training_0:
.text.triton_poi_fused__native_batch_norm_legit_no_training_0:
[----:B------:R-:W-:Y:S01]  /*0000*/  LDC R1, c[0x0][0x28] ;  /* 0x00000a00ff017b82 */ /* 0x000fe20000000800 */
[----:B------:R-:W1:Y:S07]  /*0010*/  S2R R0, SR_TID.X ;  /* 0x0000000000007919 */ /* 0x000e6e0000002100 */
[----:B------:R-:W2:Y:S01]  /*0020*/  LDC.64 R6, c[0x0][0x220] ;  /* 0x00008800ff067b82 */ /* 0x000ea20000000a00 */
[----:B------:R-:W-:Y:S01]  /*0030*/  ULDC.64 UR4, c[0x0][0x208] ;  /* 0x0000820000047ab9 */ /* 0x000fe20000000a00 */
[----:B------:R-:W3:Y:S06]  /*0040*/  S2R R5, SR_CTAID.X ;  /* 0x0000000000057919 */ /* 0x000eec0000002500 */
[----:B------:R-:W4:Y:S08]  /*0050*/  LDC.64 R8, c[0x0][0x228] ;  /* 0x00008a00ff087b82 */ /* 0x000f300000000a00 */
[----:B------:R-:W5:Y:S01]  /*0060*/  LDC.64 R10, c[0x0][0x230] ;  /* 0x00008c00ff0a7b82 */ /* 0x000f620000000a00 */
[----:B-1----:R-:W-:-:S02]  /*0070*/  SHF.L.U32 R0, R0, 0x1, RZ ;  /* 0x0000000100007819 */ /* 0x002fc400000006ff */
[----:B---3--:R-:W-:Y:S02]  /*0080*/  SHF.R.S32.HI R3, RZ, 0x17, R5 ;  /* 0x00000017ff037819 */ /* 0x008fe40000011405 */
[----:B------:R-:W-:Y:S02]  /*0090*/  LOP3.LUT R0, R0, 0xfe, RZ, 0xc0, !PT ;  /* 0x000000fe00007812 */ /* 0x000fe400078ec0ff */
[----:B------:R-:W-:Y:S02]  /*00a0*/  SGXT R3, R3, 0x1 ;  /* 0x000000010303781a */ /* 0x000fe40000000200 */
[----:B------:R-:W-:Y:S02]  /*00b0*/  LEA R0, R5, R0, 0x8 ;  /* 0x0000000005007211 */ /* 0x000fe400078e40ff */
[----:B------:R-:W1:Y:S02]  /*00c0*/  LDC.64 R4, c[0x0][0x218] ;  /* 0x00008600ff047b82 */ /* 0x000e640000000a00 */
[----:B------:R-:W-:-:S04]  /*00d0*/  LEA.HI R3, R3, R0, RZ, 0xa ;  /* 0x0000000003037211 */ /* 0x000fc800078f50ff */
[----:B------:R-:W-:-:S04]  /*00e0*/  SHF.R.S32.HI R3, RZ, 0xa, R3 ;  /* 0x0000000aff037819 */ /* 0x000fc80000011403 */
[----:B------:R-:W-:-:S04]  /*00f0*/  LEA.HI R2, R3, R3, RZ, 0x4 ;  /* 0x0000000303027211 */ /* 0x000fc800078f20ff */
[----:B------:R-:W-:-:S04]  /*0100*/  LOP3.LUT R2, R2, 0xfffffff0, RZ, 0xc0, !PT ;  /* 0xfffffff002027812 */ /* 0x000fc800078ec0ff */
[----:B------:R-:W-:Y:S02]  /*0110*/  IADD3 R13, R3, -R2, RZ ;  /* 0x80000002030d7210 */ /* 0x000fe40007ffe0ff */
[----:B------:R-:W3:Y:S03]  /*0120*/  LDC.64 R2, c[0x0][0x210] ;  /* 0x00008400ff027b82 */ /* 0x000ee60000000a00 */
[----:B--2---:R-:W-:-:S06]  /*0130*/  IMAD.WIDE R6, R13, 0x4, R6 ;  /* 0x000000040d067825 */ /* 0x004fcc00078e0206 */
[----:B------:R-:W2:Y:S01]  /*0140*/  LDG.E.EL R6, desc[UR4][R6.64] ;  /* 0x0000000406067981 */ /* 0x000ea2000c2e1900 */
[----:B-1----:R-:W-:-:S05]  /*0150*/  IMAD.WIDE R4, R13, 0x4, R4 ;  /* 0x000000040d047825 */ /* 0x002fca00078e0204 */
[----:B------:R1:W2:Y:S01]  /*0160*/  LDG.E.EL R12, desc[UR4][R4.64] ;  /* 0x00000004040c7981 */ /* 0x0002a2000c2e1900 */
[----:B---3--:R-:W-:Y:S01]  /*0170*/  IMAD.WIDE R2, R0, 0x4, R2 ;  /* 0x0000000400027825 */ /* 0x008fe200078e0202 */
[----:B------:R-:W-:Y:S01]  /*0180*/  HFMA2.MMA R14, -RZ, RZ, 1.625, 0 ;  /* 0x3e800000ff0e7435 */ /* 0x000fe200000001ff */
[----:B-1----:R-:W1:Y:S04]  /*0190*/  LDC.64 R4, c[0x0][0x238] ;  /* 0x00008e00ff047b82 */ /* 0x002e680000000a00 */
[----:B------:R-:W3:Y:S01]  /*01a0*/  LDG.E.64 R2, desc[UR4][R2.64] ;  /* 0x0000000402027981 */ /* 0x000ee2000c1e1b00 */
[----:B----4-:R-:W-:-:S04]  /*01b0*/  IMAD.WIDE R8, R13, 0x4, R8 ;  /* 0x000000040d087825 */ /* 0x010fc800078e0208 */
[----:B-----5:R-:W-:Y:S02]  /*01c0*/  IMAD.WIDE R10, R13, 0x4, R10 ;  /* 0x000000040d0a7825 */ /* 0x020fe400078e020a */
[----:B------:R-:W4:Y:S04]  /*01d0*/  LDG.E.EL R8, desc[UR4][R8.64] ;  /* 0x0000000408087981 */ /* 0x000f28000c2e1900 */
[----:B------:R-:W4:Y:S01]  /*01e0*/  LDG.E.EL R11, desc[UR4][R10.64] ;  /* 0x000000040a0b7981 */ /* 0x000f22000c2e1900 */
[----:B-1----:R-:W-:-:S04]  /*01f0*/  IMAD.WIDE R4, R0, 0x4, R4 ;  /* 0x0000000400047825 */ /* 0x002fc800078e0204 */
[----:B--2---:R-:W-:-:S04]  /*0200*/  FADD R6, R6, 9.9999997473787516356e-06 ;  /* 0x3727c5ac06067421 */ /* 0x004fc80000000000 */
[----:B------:R-:W1:Y:S02]  /*0210*/  MUFU.SQRT R7, R6 ;  /* 0x0000000600077308 */ /* 0x000e640000002000 */
[C---:B-1----:R-:W-:Y:S02]  /*0220*/  FSETP.GT.AND P0, PT, R7.reuse, 8.50705917302346158658e+37, PT ;  /* 0x7e8000000700780b */ /* 0x042fe40003f04000 */
[----:B------:R-:W-:-:S11]  /*0230*/  FSETP.GEU.AND P1, PT, R7, 1.175494350822287508e-38, PT ;  /* 0x008000000700780b */ /* 0x000fd60003f2e000 */
[----:B------:R-:W-:-:S04]  /*0240*/  @P0 FMUL R7, R7, 0.25 ;  /* 0x3e80000007070820 */ /* 0x000fc80000400000 */
[----:B------:R-:W-:-:S06]  /*0250*/  @!P1 FMUL R7, R7, 16777216 ;  /* 0x4b80000007079820 */ /* 0x000fcc0000400000 */
[----:B------:R-:W1:Y:S01]  /*0260*/  MUFU.RCP R7, R7 ;  /* 0x0000000700077308 */ /* 0x000e620000001000 */
[----:B------:R-:W-:Y:S01]  /*0270*/  FSEL R14, R14, 1, P0 ;  /* 0x3f8000000e0e7808 */ /* 0x000fe20000000000 */
[----:B---3--:R-:W-:-:S04]  /*0280*/  FADD R2, R2, -R12 ;  /* 0x8000000c02027221 */ /* 0x008fc80000000000 */
[----:B------:R-:W-:Y:S01]  /*0290*/  @!P1 FMUL R14, R14, 16777216 ;  /* 0x4b8000000e0e9820 */ /* 0x000fe20000400000 */
[----:B------:R-:W-:-:S03]  /*02a0*/  FADD R3, R3, -R12 ;  /* 0x8000000c03037221 */ /* 0x000fc60000000000 */
[----:B-1----:R-:W-:-:S04]  /*02b0*/  FMUL R14, R7, R14 ;  /* 0x0000000e070e7220 */ /* 0x002fc80000400000 */
[-C--:B------:R-:W-:Y:S01]  /*02c0*/  FMUL R2, R2, R14.reuse ;  /* 0x0000000e02027220 */ /* 0x080fe20000400000 */
[----:B------:R-:W-:-:S03]  /*02d0*/  FMUL R14, R3, R14 ;  /* 0x0000000e030e7220 */ /* 0x000fc60000400000 */
[C-C-:B----4-:R-:W-:Y:S01]  /*02e0*/  FFMA R2, R8.reuse, R2, R11.reuse ;  /* 0x0000000208027223 */ /* 0x150fe2000000000b */
[----:B------:R-:W-:-:S05]  /*02f0*/  FFMA R3, R8, R14, R11 ;  /* 0x0000000e08037223 */ /* 0x000fca000000000b */
[----:B------:R-:W-:Y:S01]  /*0300*/  STG.E.64 desc[UR4][R4.64], R2 ;  /* 0x0000000204007986 */ /* 0x000fe2000c101b04 */
[----:B------:R-:W-:Y:S05]  /*0310*/  EXIT ;  /* 0x000000000000794d */ /* 0x000fea0003800000 */
.L_x_0:
[----:B------:R-:W-:-:S00]  /*0320*/  BRA `(.L_x_0) ;  /* 0xfffffffc00fc7947 */ /* 0x000fc0000383ffff */
[----:B------:R-:W-:-:S00]  /*0330*/  NOP ;  /* 0x0000000000007918 */ /* 0x000fc00000000000 */
        /* <DEDUP_REMOVED lines=12> */
.L_x_1:


//--------------------- .nv.global.init           --------------------------
	.section	.nv.global.init,"aw",@progbits
.nv.global.init:
	.type		_$_str,@object
	.size		_$_str,(_$_str_$_2 - _$_str)
_$_str:
        /*0000*/ 	.byte	0x5f, 0x5f, 0x43, 0x55, 0x44, 0x41, 0x5f, 0x46, 0x54, 0x5a, 0x00
	.type		_$_str_$_2,@object
	.size		_$_str_$_2,(.L_1 - _$_str_$_2)
_$_str_$_2:
        /*000b*/ 	.byte	0x5f, 0x5f, 0x43, 0x55, 0x44, 0x41, 0x5f, 0x50, 0x52, 0x45, 0x43, 0x5f, 0x53, 0x51, 0x52, 0x54
        /*001b*/ 	.byte	0x00
.L_1:


//--------------------- .nv.constant0.triton_poi_fused__native_batch_norm_legit_no_training_0 --------------------------
	.section	.nv.constant0.triton_poi_fused__native_batch_norm_legit_no_training_0,"a",@progbits
	.sectionflags	@""
	.align	4
.nv.constant0.triton_poi_fused__native_batch_norm_legit_no_training_0:
	.zero		580
